//
// Generated by NVIDIA NVVM Compiler
//
// Compiler Build ID: CL-36424714
// Cuda compilation tools, release 13.0, V13.0.88
// Based on NVVM 20.0.0
//

.version 9.0
.target sm_100
.address_size 64

	// .globl	_Z8rgb2grayPKhPhii

.visible .entry _Z8rgb2grayPKhPhii(
	.param .u64 .ptr .align 1 _Z8rgb2grayPKhPhii_param_0,
	.param .u64 .ptr .align 1 _Z8rgb2grayPKhPhii_param_1,
	.param .u32 _Z8rgb2grayPKhPhii_param_2,
	.param .u32 _Z8rgb2grayPKhPhii_param_3
)
{
	.reg .pred 	%p<2>;
	.reg .b16 	%rs<4>;
	.reg .b32 	%r<10>;
	.reg .b32 	%f<7>;
	.reg .b64 	%rd<9>;

	ld.param.u64 	%rd1, [_Z8rgb2grayPKhPhii_param_0];
	ld.param.u64 	%rd2, [_Z8rgb2grayPKhPhii_param_1];
	ld.param.u32 	%r2, [_Z8rgb2grayPKhPhii_param_2];
	ld.param.u32 	%r3, [_Z8rgb2grayPKhPhii_param_3];
	mov.u32 	%r4, %ctaid.x;
	mov.u32 	%r5, %ntid.x;
	mov.u32 	%r6, %tid.x;
	mad.lo.s32 	%r1, %r4, %r5, %r6;
	mul.lo.s32 	%r7, %r3, %r2;
	setp.ge.s32 	%p1, %r1, %r7;
	@%p1 bra 	$L__BB0_2;
	cvta.to.global.u64 	%rd3, %rd1;
	cvta.to.global.u64 	%rd4, %rd2;
	mul.lo.s32 	%r8, %r1, 3;
	cvt.s64.s32 	%rd5, %r8;
	add.s64 	%rd6, %rd3, %rd5;
	ld.global.u8 	%rs1, [%rd6];
	ld.global.u8 	%rs2, [%rd6+1];
	ld.global.u8 	%rs3, [%rd6+2];
	cvt.rn.f32.u16 	%f1, %rs1;
	cvt.rn.f32.u16 	%f2, %rs2;
	mul.f32 	%f3, %f2, 0f3F1645A2;
	fma.rn.f32 	%f4, %f1, 0f3E991687, %f3;
	cvt.rn.f32.u16 	%f5, %rs3;
	fma.rn.f32 	%f6, %f5, 0f3DE978D5, %f4;
	cvt.rzi.u32.f32 	%r9, %f6;
	cvt.s64.s32 	%rd7, %r1;
	add.s64 	%rd8, %rd4, %rd7;
	st.global.u8 	[%rd8], %r9;
$L__BB0_2:
	ret;

}


// ===== COMPILED SASS (sm_100) =====

	.target	sm_100

	.elftype	@"ET_EXEC"


//--------------------- .note.nv.tkinfo           --------------------------
	.section	.note.nv.tkinfo,"",@"SHT_NOTE"
	.sectionflags	@"SHF_NOTE_NV_TKINFO"
	.tkinfo
        /*0018*/ 	.word	0x00000002
        /*0030*/ 	.string	""
        /*0030*/ 	.string	"ptxas"
        /*0030*/ 	.string	"Cuda compilation tools, release 13.0, V13.0.88"
        /*0030*/ 	.string	"Build cuda_13.0.r13.0/compiler.36424714_0"
        /*0030*/ 	.string	"-arch sm_100 -m 64 "



//--------------------- .note.nv.cuinfo           --------------------------
	.section	.note.nv.cuinfo,"",@"SHT_NOTE"
	.sectionflags	@"SHF_NOTE_NV_CUINFO"
        /*0018*/ 	.short	0x0002
        /*001a*/ 	.short	0x0064
        /*001c*/ 	.short	0x0082
	.zero		2


//--------------------- .nv.info                  --------------------------
	.section	.nv.info,"",@"SHT_CUDA_INFO"
	.align	4


	//----- nvinfo : EIATTR_REGCOUNT
	.align		4
        /*0000*/ 	.byte	0x04, 0x2f
        /*0002*/ 	.short	(.L_1 - .L_0)
	.align		4
.L_0:
        /*0004*/ 	.word	index@(_Z8rgb2grayPKhPhii)
        /*0008*/ 	.word	0x0000000a


	//----- nvinfo : EIATTR_FRAME_SIZE
	.align		4
.L_1:
        /*000c*/ 	.byte	0x04, 0x11
        /*000e*/ 	.short	(.L_3 - .L_2)
	.align		4
.L_2:
        /*0010*/ 	.word	index@(_Z8rgb2grayPKhPhii)
        /*0014*/ 	.word	0x00000000


	//----- nvinfo : EIATTR_MIN_STACK_SIZE
	.align		4
.L_3:
        /*0018*/ 	.byte	0x04, 0x12
        /*001a*/ 	.short	(.L_5 - .L_4)
	.align		4
.L_4:
        /*001c*/ 	.word	index@(_Z8rgb2grayPKhPhii)
        /*0020*/ 	.word	0x00000000
.L_5:


//--------------------- .nv.compat                --------------------------
	.section	.nv.compat,"",@"SHT_CUDA_COMPAT_INFO"
	.align	4
        /*0000*/ 	.byte	0x02, 0x09, 0x00, 0x00, 0x02, 0x02, 0x01, 0x00, 0x02, 0x05, 0x05, 0x00, 0x03, 0x07, 0x01, 0x01
        /*0010*/ 	.byte	0x02, 0x03, 0x00, 0x00, 0x02, 0x06, 0x01, 0x00, 0x04, 0x0b, 0x08, 0x00, 0x09, 0x00, 0x00, 0x00
        /*0020*/ 	.byte	0x00, 0x00, 0x00, 0x00


//--------------------- .nv.info._Z8rgb2grayPKhPhii --------------------------
	.section	.nv.info._Z8rgb2grayPKhPhii,"",@"SHT_CUDA_INFO"
	.sectionflags	@""
	.align	4


	//----- nvinfo : EIATTR_CUDA_API_VERSION
	.align		4
        /*0000*/ 	.byte	0x04, 0x37
        /*0002*/ 	.short	(.L_7 - .L_6)
.L_6:
        /*0004*/ 	.word	0x00000082


	//----- nvinfo : EIATTR_KPARAM_INFO
	.align		4
.L_7:
        /*0008*/ 	.byte	0x04, 0x17
        /*000a*/ 	.short	(.L_9 - .L_8)
.L_8:
        /*000c*/ 	.word	0x00000000
        /*0010*/ 	.short	0x0003
        /*0012*/ 	.short	0x0014
        /*0014*/ 	.byte	0x00, 0xf0, 0x11, 0x00


	//----- nvinfo : EIATTR_KPARAM_INFO
	.align		4
.L_9:
        /*0018*/ 	.byte	0x04, 0x17
        /*001a*/ 	.short	(.L_11 - .L_10)
.L_10:
        /*001c*/ 	.word	0x00000000
        /*0020*/ 	.short	0x0002
        /*0022*/ 	.short	0x0010
        /*0024*/ 	.byte	0x00, 0xf0, 0x11, 0x00


	//----- nvinfo : EIATTR_KPARAM_INFO
	.align		4
.L_11:
        /*0028*/ 	.byte	0x04, 0x17
        /*002a*/ 	.short	(.L_13 - .L_12)
.L_12:
        /*002c*/ 	.word	0x00000000
        /*0030*/ 	.short	0x0001
        /*0032*/ 	.short	0x0008
        /*0034*/ 	.byte	0x00, 0xf5, 0x21, 0x00


	//----- nvinfo : EIATTR_KPARAM_INFO
	.align		4
.L_13:
        /*0038*/ 	.byte	0x04, 0x17
        /*003a*/ 	.short	(.L_15 - .L_14)
.L_14:
        /*003c*/ 	.word	0x00000000
        /*0040*/ 	.short	0x0000
        /*0042*/ 	.short	0x0000
        /*0044*/ 	.byte	0x00, 0xf5, 0x21, 0x00


	//----- nvinfo : EIATTR_SPARSE_MMA_MASK
	.align		4
.L_15:
        /*0048*/ 	.byte	0x03, 0x50
        /*004a*/ 	.short	0x0000


	//----- nvinfo : EIATTR_MAXREG_COUNT
	.align		4
        /*004c*/ 	.byte	0x03, 0x1b
        /*004e*/ 	.short	0x00ff


	//----- nvinfo : EIATTR_MERCURY_ISA_VERSION
	.align		4
        /*0050*/ 	.byte	0x03, 0x5f
        /*0052*/ 	.short	0x0101


	//----- nvinfo : EIATTR_VRC_CTA_INIT_COUNT
	.align		4
        /*0054*/ 	.byte	0x02, 0x4a
	.zero		1
	.zero		1


	//----- nvinfo : EIATTR_EXIT_INSTR_OFFSETS
	.align		4
        /*0058*/ 	.byte	0x04, 0x1c
        /*005a*/ 	.short	(.L_17 - .L_16)


	//   ....[0]....
.L_16:
        /*005c*/ 	.word	0x00000080


	//   ....[1]....
        /*0060*/ 	.word	0x000001b0


	//----- nvinfo : EIATTR_CBANK_PARAM_SIZE
	.align		4
.L_17:
        /*0064*/ 	.byte	0x03, 0x19
        /*0066*/ 	.short	0x0018


	//----- nvinfo : EIATTR_PARAM_CBANK
	.align		4
        /*0068*/ 	.byte	0x04, 0x0a
        /*006a*/ 	.short	(.L_19 - .L_18)
	.align		4
.L_18:
        /*006c*/ 	.word	index@(.nv.constant0._Z8rgb2grayPKhPhii)
        /*0070*/ 	.short	0x0380
        /*0072*/ 	.short	0x0018


	//----- nvinfo : EIATTR_SW_WAR
	.align		4
.L_19:
        /*0074*/ 	.byte	0x04, 0x36
        /*0076*/ 	.short	(.L_21 - .L_20)
.L_20:
        /*0078*/ 	.word	0x00000008
.L_21:


//--------------------- .nv.callgraph             --------------------------
	.section	.nv.callgraph,"",@"SHT_CUDA_CALLGRAPH"
	.align	4
	.sectionentsize	8
	.align		4
        /*0000*/ 	.word	0x00000000
	.align		4
        /*0004*/ 	.word	0xffffffff
	.align		4
        /*0008*/ 	.word	0x00000000
	.align		4
        /*000c*/ 	.word	0xfffffffe
	.align		4
        /*0010*/ 	.word	0x00000000
	.align		4
        /*0014*/ 	.word	0xfffffffd
	.align		4
        /*0018*/ 	.word	0x00000000
	.align		4
        /*001c*/ 	.word	0xfffffffc


//--------------------- .text._Z8rgb2grayPKhPhii  --------------------------
	.section	.text._Z8rgb2grayPKhPhii,"ax",@progbits
	.align	128
        .global         _Z8rgb2grayPKhPhii
        .type           _Z8rgb2grayPKhPhii,@function
        .size           _Z8rgb2grayPKhPhii,(.L_x_1 - _Z8rgb2grayPKhPhii)
        .other          _Z8rgb2grayPKhPhii,@"STO_CUDA_ENTRY STV_DEFAULT"
_Z8rgb2grayPKhPhii:
.text._Z8rgb2grayPKhPhii:
[----:B------:R-:W-:Y:S01]  /*0000*/  LDC R1, c[0x0][0x37c] ;  /* 0x0000df00ff017b82 */ /* 0x000fe20000000800 */
[----:B------:R-:W0:Y:S07]  /*0010*/  S2R R3, SR_TID.X ;  /* 0x0000000000037919 */ /* 0x000e2e0000002100 */
[----:B------:R-:W0:Y:S01]  /*0020*/  S2UR UR6, SR_CTAID.X ;  /* 0x00000000000679c3 */ /* 0x000e220000002500 */
[----:B------:R-:W1:Y:S07]  /*0030*/  LDCU.64 UR4, c[0x0][0x390] ;  /* 0x00007200ff0477ac */ /* 0x000e6e0008000a00 */
[----:B------:R-:W0:Y:S01]  /*0040*/  LDC R0, c[0x0][0x360] ;  /* 0x0000d800ff007b82 */ /* 0x000e220000000800 */
[----:B-1----:R-:W-:Y:S01]  /*0050*/  UIMAD UR4, UR5, UR4, URZ ;  /* 0x00000004050472a4 */ /* 0x002fe2000f8e02ff */
[----:B0-----:R-:W-:-:S05]  /*0060*/  IMAD R0, R0, UR6, R3 ;  /* 0x0000000600007c24 */ /* 0x001fca000f8e0203 */
[----:B------:R-:W-:-:S13]  /*0070*/  ISETP.GE.AND P0, PT, R0, UR4, PT ;  /* 0x0000000400007c0c */ /* 0x000fda000bf06270 */
[----:B------:R-:W-:Y:S05]  /*0080*/  @P0 EXIT ;  /* 0x000000000000094d */ /* 0x000fea0003800000 */
[----:B------:R-:W0:Y:S01]  /*0090*/  LDCU.128 UR8, c[0x0][0x380] ;  /* 0x00007000ff0877ac */ /* 0x000e220008000c00 */
[----:B------:R-:W-:Y:S01]  /*00a0*/  IMAD R3, R0, 0x3, RZ ;  /* 0x0000000300037824 */ /* 0x000fe200078e02ff */
[----:B------:R-:W1:Y:S04]  /*00b0*/  LDCU.64 UR4, c[0x0][0x358] ;  /* 0x00006b00ff0477ac */ /* 0x000e680008000a00 */
[----:B0-----:R-:W-:-:S04]  /*00c0*/  IADD3 R2, P0, PT, R3, UR8, RZ ;  /* 0x0000000803027c10 */ /* 0x001fc8000ff1e0ff */
[----:B------:R-:W-:-:S05]  /*00d0*/  LEA.HI.X.SX32 R3, R3, UR9, 0x1, P0 ;  /* 0x0000000903037c11 */ /* 0x000fca00080f0eff */
[----:B-1----:R-:W2:Y:S04]  /*00e0*/  LDG.E.U8 R5, desc[UR4][R2.64+0x1] ;  /* 0x0000010402057981 */ /* 0x002ea8000c1e1100 */
[----:B------:R-:W3:Y:S04]  /*00f0*/  LDG.E.U8 R4, desc[UR4][R2.64] ;  /* 0x0000000402047981 */ /* 0x000ee8000c1e1100 */
[----:B------:R-:W4:Y:S01]  /*0100*/  LDG.E.U8 R6, desc[UR4][R2.64+0x2] ;  /* 0x0000020402067981 */ /* 0x000f22000c1e1100 */
[----:B--2---:R-:W-:Y:S02]  /*0110*/  I2FP.F32.U32 R5, R5 ;  /* 0x0000000500057245 */ /* 0x004fe40000201000 */
[----:B---3--:R-:W-:-:S03]  /*0120*/  I2FP.F32.U32 R4, R4 ;  /* 0x0000000400047245 */ /* 0x008fc60000201000 */
[----:B------:R-:W-:Y:S01]  /*0130*/  FMUL R5, R5, 0.58700001239776611328 ;  /* 0x3f1645a205057820 */ /* 0x000fe20000400000 */
[----:B----4-:R-:W-:-:S03]  /*0140*/  I2FP.F32.U32 R7, R6 ;  /* 0x0000000600077245 */ /* 0x010fc60000201000 */
[----:B------:R-:W-:-:S04]  /*0150*/  FFMA R4, R4, 0.29899999499320983887, R5 ;  /* 0x3e99168704047823 */ /* 0x000fc80000000005 */
[----:B------:R-:W-:Y:S01]  /*0160*/  FFMA R7, R7, 0.11400000005960464478, R4 ;  /* 0x3de978d507077823 */ /* 0x000fe20000000004 */
[----:B------:R-:W-:-:S04]  /*0170*/  IADD3 R4, P0, PT, R0, UR10, RZ ;  /* 0x0000000a00047c10 */ /* 0x000fc8000ff1e0ff */
[----:B------:R-:W-:Y:S01]  /*0180*/  LEA.HI.X.SX32 R5, R0, UR11, 0x1, P0 ;  /* 0x0000000b00057c11 */ /* 0x000fe200080f0eff */
[----:B------:R-:W0:Y:S04]  /*0190*/  F2I.U32.TRUNC.NTZ R7, R7 ;  /* 0x0000000700077305 */ /* 0x000e28000020f000 */
[----:B0-----:R-:W-:Y:S01]  /*01a0*/  STG.E.U8 desc[UR4][R4.64], R7 ;  /* 0x0000000704007986 */ /* 0x001fe2000c101104 */
[----:B------:R-:W-:Y:S05]  /*01b0*/  EXIT ;  /* 0x000000000000794d */ /* 0x000fea0003800000 */
.L_x_0:
[----:B------:R-:W-:-:S00]  /*01c0*/  BRA `(.L_x_0) ;  /* 0xfffffffc00fc7947 */ /* 0x000fc0000383ffff */
[----:B------:R-:W-:-:S00]  /*01d0*/  NOP ;  /* 0x0000000000007918 */ /* 0x000fc00000000000 */
        /* <DEDUP_REMOVED lines=10> */
.L_x_1:


//--------------------- .nv.shared.reserved.0     --------------------------
	.section	.nv.shared.reserved.0,"aw",@nobits
	.weak		__nv_reservedSMEM_offset_0_alias
	.size		__nv_reservedSMEM_offset_0_alias, 0, 64
	.other		__nv_reservedSMEM_offset_0_alias,@"STO_CUDA_RESERVED_SHARED STV_DEFAULT"
__nv_reservedSMEM_offset_0_alias:
	.zero		0
	.zero		64


//--------------------- .nv.constant0._Z8rgb2grayPKhPhii --------------------------
	.section	.nv.constant0._Z8rgb2grayPKhPhii,"a",@progbits
	.sectionflags	@""
	.align	4
.nv.constant0._Z8rgb2grayPKhPhii:
	.zero		920


//--------------------- SYMBOLS --------------------------

	.type		.nv.reservedSmem.offset0,@object
	.size		.nv.reservedSmem.offset0,0x4
